//
// Generated by NVIDIA NVVM Compiler
//
// Compiler Build ID: CL-36424714
// Cuda compilation tools, release 13.0, V13.0.88
// Based on NVVM 20.0.0
//

.version 9.0
.target sm_100
.address_size 64

	// .globl	_Z11matMulTiledPKfS0_Pfi
// _ZZ11matMulTiledPKfS0_PfiE2As has been demoted
// _ZZ11matMulTiledPKfS0_PfiE2Bs has been demoted

.visible .entry _Z11matMulTiledPKfS0_Pfi(
	.param .u64 .ptr .align 1 _Z11matMulTiledPKfS0_Pfi_param_0,
	.param .u64 .ptr .align 1 _Z11matMulTiledPKfS0_Pfi_param_1,
	.param .u64 .ptr .align 1 _Z11matMulTiledPKfS0_Pfi_param_2,
	.param .u32 _Z11matMulTiledPKfS0_Pfi_param_3
)
{
	.reg .pred 	%p<18>;
	.reg .b32 	%r<65>;
	.reg .b32 	%f<181>;
	.reg .b64 	%rd<19>;
	// demoted variable
	.shared .align 4 .b8 _ZZ11matMulTiledPKfS0_PfiE2As[1024];
	// demoted variable
	.shared .align 4 .b8 _ZZ11matMulTiledPKfS0_PfiE2Bs[1024];
	ld.param.u64 	%rd5, [_Z11matMulTiledPKfS0_Pfi_param_0];
	ld.param.u64 	%rd6, [_Z11matMulTiledPKfS0_Pfi_param_1];
	ld.param.u64 	%rd4, [_Z11matMulTiledPKfS0_Pfi_param_2];
	ld.param.u32 	%r33, [_Z11matMulTiledPKfS0_Pfi_param_3];
	cvta.to.global.u64 	%rd1, %rd6;
	cvta.to.global.u64 	%rd2, %rd5;
	mov.u32 	%r34, %ctaid.y;
	shl.b32 	%r35, %r34, 4;
	mov.u32 	%r1, %tid.y;
	add.s32 	%r2, %r35, %r1;
	mov.u32 	%r36, %ctaid.x;
	shl.b32 	%r3, %r36, 4;
	mov.u32 	%r4, %tid.x;
	add.s32 	%r5, %r3, %r4;
	setp.lt.s32 	%p1, %r33, 1;
	mov.f32 	%f180, 0f00000000;
	@%p1 bra 	$L__BB0_19;
	add.s32 	%r6, %r33, 15;
	mul.lo.s32 	%r7, %r33, %r2;
	shl.b32 	%r38, %r1, 6;
	mov.u32 	%r39, _ZZ11matMulTiledPKfS0_PfiE2As;
	add.s32 	%r8, %r39, %r38;
	shl.b32 	%r40, %r4, 2;
	add.s32 	%r9, %r8, %r40;
	mov.u32 	%r41, _ZZ11matMulTiledPKfS0_PfiE2Bs;
	add.s32 	%r11, %r41, %r40;
	add.s32 	%r10, %r11, %r38;
	setp.lt.u32 	%p2, %r33, 17;
	mov.f32 	%f180, 0f00000000;
	mov.b32 	%r64, 0;
	@%p2 bra 	$L__BB0_13;
	shr.u32 	%r42, %r6, 4;
	and.b32  	%r43, %r42, 134217726;
	neg.s32 	%r63, %r43;
	add.s32 	%r44, %r1, 16;
	mad.lo.s32 	%r45, %r33, %r44, %r4;
	add.s32 	%r61, %r45, %r3;
	shl.b32 	%r14, %r33, 5;
	mad.lo.s32 	%r46, %r1, %r33, %r4;
	add.s32 	%r60, %r46, %r3;
	add.s32 	%r58, %r4, %r7;
	mov.f32 	%f180, 0f00000000;
	mov.u32 	%r59, %r4;
	mov.u32 	%r62, %r1;
$L__BB0_3:
	setp.ge.u32 	%p3, %r2, %r33;
	setp.ge.s32 	%p4, %r59, %r33;
	mul.wide.s32 	%rd7, %r58, 4;
	add.s64 	%rd3, %rd2, %rd7;
	mov.f32 	%f172, 0f00000000;
	or.pred  	%p5, %p3, %p4;
	@%p5 bra 	$L__BB0_5;
	ld.global.f32 	%f172, [%rd3];
$L__BB0_5:
	st.shared.f32 	[%r9], %f172;
	mov.f32 	%f173, 0f00000000;
	max.s32 	%r47, %r5, %r62;
	setp.ge.s32 	%p6, %r47, %r33;
	@%p6 bra 	$L__BB0_7;
	mul.wide.s32 	%rd8, %r60, 4;
	add.s64 	%rd9, %rd1, %rd8;
	ld.global.f32 	%f173, [%rd9];
$L__BB0_7:
	st.shared.f32 	[%r10], %f173;
	bar.sync 	0;
	ld.shared.f32 	%f27, [%r8];
	ld.shared.f32 	%f28, [%r11];
	fma.rn.f32 	%f29, %f27, %f28, %f180;
	ld.shared.f32 	%f30, [%r8+4];
	ld.shared.f32 	%f31, [%r11+64];
	fma.rn.f32 	%f32, %f30, %f31, %f29;
	ld.shared.f32 	%f33, [%r8+8];
	ld.shared.f32 	%f34, [%r11+128];
	fma.rn.f32 	%f35, %f33, %f34, %f32;
	ld.shared.f32 	%f36, [%r8+12];
	ld.shared.f32 	%f37, [%r11+192];
	fma.rn.f32 	%f38, %f36, %f37, %f35;
	ld.shared.f32 	%f39, [%r8+16];
	ld.shared.f32 	%f40, [%r11+256];
	fma.rn.f32 	%f41, %f39, %f40, %f38;
	ld.shared.f32 	%f42, [%r8+20];
	ld.shared.f32 	%f43, [%r11+320];
	fma.rn.f32 	%f44, %f42, %f43, %f41;
	ld.shared.f32 	%f45, [%r8+24];
	ld.shared.f32 	%f46, [%r11+384];
	fma.rn.f32 	%f47, %f45, %f46, %f44;
	ld.shared.f32 	%f48, [%r8+28];
	ld.shared.f32 	%f49, [%r11+448];
	fma.rn.f32 	%f50, %f48, %f49, %f47;
	ld.shared.f32 	%f51, [%r8+32];
	ld.shared.f32 	%f52, [%r11+512];
	fma.rn.f32 	%f53, %f51, %f52, %f50;
	ld.shared.f32 	%f54, [%r8+36];
	ld.shared.f32 	%f55, [%r11+576];
	fma.rn.f32 	%f56, %f54, %f55, %f53;
	ld.shared.f32 	%f57, [%r8+40];
	ld.shared.f32 	%f58, [%r11+640];
	fma.rn.f32 	%f59, %f57, %f58, %f56;
	ld.shared.f32 	%f60, [%r8+44];
	ld.shared.f32 	%f61, [%r11+704];
	fma.rn.f32 	%f62, %f60, %f61, %f59;
	ld.shared.f32 	%f63, [%r8+48];
	ld.shared.f32 	%f64, [%r11+768];
	fma.rn.f32 	%f65, %f63, %f64, %f62;
	ld.shared.f32 	%f66, [%r8+52];
	ld.shared.f32 	%f67, [%r11+832];
	fma.rn.f32 	%f68, %f66, %f67, %f65;
	ld.shared.f32 	%f69, [%r8+56];
	ld.shared.f32 	%f70, [%r11+896];
	fma.rn.f32 	%f71, %f69, %f70, %f68;
	ld.shared.f32 	%f72, [%r8+60];
	ld.shared.f32 	%f73, [%r11+960];
	fma.rn.f32 	%f6, %f72, %f73, %f71;
	bar.sync 	0;
	add.s32 	%r48, %r59, 16;
	setp.ge.s32 	%p8, %r48, %r33;
	mov.f32 	%f174, 0f00000000;
	or.pred  	%p9, %p3, %p8;
	@%p9 bra 	$L__BB0_9;
	ld.global.f32 	%f174, [%rd3+64];
$L__BB0_9:
	st.shared.f32 	[%r9], %f174;
	add.s32 	%r49, %r62, 16;
	mov.f32 	%f175, 0f00000000;
	max.s32 	%r50, %r5, %r49;
	setp.ge.s32 	%p10, %r50, %r33;
	@%p10 bra 	$L__BB0_11;
	mul.wide.s32 	%rd10, %r61, 4;
	add.s64 	%rd11, %rd1, %rd10;
	ld.global.f32 	%f175, [%rd11];
$L__BB0_11:
	st.shared.f32 	[%r10], %f175;
	bar.sync 	0;
	ld.shared.f32 	%f75, [%r8];
	ld.shared.f32 	%f76, [%r11];
	fma.rn.f32 	%f77, %f75, %f76, %f6;
	ld.shared.f32 	%f78, [%r8+4];
	ld.shared.f32 	%f79, [%r11+64];
	fma.rn.f32 	%f80, %f78, %f79, %f77;
	ld.shared.f32 	%f81, [%r8+8];
	ld.shared.f32 	%f82, [%r11+128];
	fma.rn.f32 	%f83, %f81, %f82, %f80;
	ld.shared.f32 	%f84, [%r8+12];
	ld.shared.f32 	%f85, [%r11+192];
	fma.rn.f32 	%f86, %f84, %f85, %f83;
	ld.shared.f32 	%f87, [%r8+16];
	ld.shared.f32 	%f88, [%r11+256];
	fma.rn.f32 	%f89, %f87, %f88, %f86;
	ld.shared.f32 	%f90, [%r8+20];
	ld.shared.f32 	%f91, [%r11+320];
	fma.rn.f32 	%f92, %f90, %f91, %f89;
	ld.shared.f32 	%f93, [%r8+24];
	ld.shared.f32 	%f94, [%r11+384];
	fma.rn.f32 	%f95, %f93, %f94, %f92;
	ld.shared.f32 	%f96, [%r8+28];
	ld.shared.f32 	%f97, [%r11+448];
	fma.rn.f32 	%f98, %f96, %f97, %f95;
	ld.shared.f32 	%f99, [%r8+32];
	ld.shared.f32 	%f100, [%r11+512];
	fma.rn.f32 	%f101, %f99, %f100, %f98;
	ld.shared.f32 	%f102, [%r8+36];
	ld.shared.f32 	%f103, [%r11+576];
	fma.rn.f32 	%f104, %f102, %f103, %f101;
	ld.shared.f32 	%f105, [%r8+40];
	ld.shared.f32 	%f106, [%r11+640];
	fma.rn.f32 	%f107, %f105, %f106, %f104;
	ld.shared.f32 	%f108, [%r8+44];
	ld.shared.f32 	%f109, [%r11+704];
	fma.rn.f32 	%f110, %f108, %f109, %f107;
	ld.shared.f32 	%f111, [%r8+48];
	ld.shared.f32 	%f112, [%r11+768];
	fma.rn.f32 	%f113, %f111, %f112, %f110;
	ld.shared.f32 	%f114, [%r8+52];
	ld.shared.f32 	%f115, [%r11+832];
	fma.rn.f32 	%f116, %f114, %f115, %f113;
	ld.shared.f32 	%f117, [%r8+56];
	ld.shared.f32 	%f118, [%r11+896];
	fma.rn.f32 	%f119, %f117, %f118, %f116;
	ld.shared.f32 	%f120, [%r8+60];
	ld.shared.f32 	%f121, [%r11+960];
	fma.rn.f32 	%f180, %f120, %f121, %f119;
	bar.sync 	0;
	add.s32 	%r63, %r63, 2;
	add.s32 	%r62, %r62, 32;
	add.s32 	%r61, %r61, %r14;
	add.s32 	%r60, %r60, %r14;
	add.s32 	%r59, %r59, 32;
	add.s32 	%r58, %r58, 32;
	setp.ne.s32 	%p11, %r63, 0;
	@%p11 bra 	$L__BB0_3;
	and.b32  	%r64, %r6, 2147483616;
$L__BB0_13:
	and.b32  	%r51, %r6, 16;
	setp.eq.s32 	%p12, %r51, 0;
	@%p12 bra 	$L__BB0_19;
	setp.ge.u32 	%p13, %r2, %r33;
	add.s32 	%r52, %r64, %r4;
	setp.ge.s32 	%p14, %r52, %r33;
	mov.f32 	%f178, 0f00000000;
	or.pred  	%p15, %p13, %p14;
	@%p15 bra 	$L__BB0_16;
	add.s32 	%r53, %r52, %r7;
	mul.wide.s32 	%rd12, %r53, 4;
	add.s64 	%rd13, %rd2, %rd12;
	ld.global.f32 	%f178, [%rd13];
$L__BB0_16:
	st.shared.f32 	[%r9], %f178;
	add.s32 	%r32, %r64, %r1;
	mov.f32 	%f179, 0f00000000;
	max.s32 	%r54, %r5, %r32;
	setp.ge.s32 	%p16, %r54, %r33;
	@%p16 bra 	$L__BB0_18;
	mad.lo.s32 	%r55, %r32, %r33, %r5;
	mul.wide.s32 	%rd14, %r55, 4;
	add.s64 	%rd15, %rd1, %rd14;
	ld.global.f32 	%f179, [%rd15];
$L__BB0_18:
	st.shared.f32 	[%r10], %f179;
	bar.sync 	0;
	ld.shared.f32 	%f124, [%r8];
	ld.shared.f32 	%f125, [%r11];
	fma.rn.f32 	%f126, %f124, %f125, %f180;
	ld.shared.f32 	%f127, [%r8+4];
	ld.shared.f32 	%f128, [%r11+64];
	fma.rn.f32 	%f129, %f127, %f128, %f126;
	ld.shared.f32 	%f130, [%r8+8];
	ld.shared.f32 	%f131, [%r11+128];
	fma.rn.f32 	%f132, %f130, %f131, %f129;
	ld.shared.f32 	%f133, [%r8+12];
	ld.shared.f32 	%f134, [%r11+192];
	fma.rn.f32 	%f135, %f133, %f134, %f132;
	ld.shared.f32 	%f136, [%r8+16];
	ld.shared.f32 	%f137, [%r11+256];
	fma.rn.f32 	%f138, %f136, %f137, %f135;
	ld.shared.f32 	%f139, [%r8+20];
	ld.shared.f32 	%f140, [%r11+320];
	fma.rn.f32 	%f141, %f139, %f140, %f138;
	ld.shared.f32 	%f142, [%r8+24];
	ld.shared.f32 	%f143, [%r11+384];
	fma.rn.f32 	%f144, %f142, %f143, %f141;
	ld.shared.f32 	%f145, [%r8+28];
	ld.shared.f32 	%f146, [%r11+448];
	fma.rn.f32 	%f147, %f145, %f146, %f144;
	ld.shared.f32 	%f148, [%r8+32];
	ld.shared.f32 	%f149, [%r11+512];
	fma.rn.f32 	%f150, %f148, %f149, %f147;
	ld.shared.f32 	%f151, [%r8+36];
	ld.shared.f32 	%f152, [%r11+576];
	fma.rn.f32 	%f153, %f151, %f152, %f150;
	ld.shared.f32 	%f154, [%r8+40];
	ld.shared.f32 	%f155, [%r11+640];
	fma.rn.f32 	%f156, %f154, %f155, %f153;
	ld.shared.f32 	%f157, [%r8+44];
	ld.shared.f32 	%f158, [%r11+704];
	fma.rn.f32 	%f159, %f157, %f158, %f156;
	ld.shared.f32 	%f160, [%r8+48];
	ld.shared.f32 	%f161, [%r11+768];
	fma.rn.f32 	%f162, %f160, %f161, %f159;
	ld.shared.f32 	%f163, [%r8+52];
	ld.shared.f32 	%f164, [%r11+832];
	fma.rn.f32 	%f165, %f163, %f164, %f162;
	ld.shared.f32 	%f166, [%r8+56];
	ld.shared.f32 	%f167, [%r11+896];
	fma.rn.f32 	%f168, %f166, %f167, %f165;
	ld.shared.f32 	%f169, [%r8+60];
	ld.shared.f32 	%f170, [%r11+960];
	fma.rn.f32 	%f180, %f169, %f170, %f168;
	bar.sync 	0;
$L__BB0_19:
	max.s32 	%r56, %r2, %r5;
	setp.ge.s32 	%p17, %r56, %r33;
	@%p17 bra 	$L__BB0_21;
	mad.lo.s32 	%r57, %r33, %r2, %r5;
	cvta.to.global.u64 	%rd16, %rd4;
	mul.wide.s32 	%rd17, %r57, 4;
	add.s64 	%rd18, %rd16, %rd17;
	st.global.f32 	[%rd18], %f180;
$L__BB0_21:
	ret;

}


// ===== COMPILED SASS (sm_100) =====

	.target	sm_100

	.elftype	@"ET_EXEC"


//--------------------- .note.nv.tkinfo           --------------------------
	.section	.note.nv.tkinfo,"",@"SHT_NOTE"
	.sectionflags	@"SHF_NOTE_NV_TKINFO"
	.tkinfo
        /*0018*/ 	.word	0x00000002
        /*0030*/ 	.string	""
        /*0030*/ 	.string	"ptxas"
        /*0030*/ 	.string	"Cuda compilation tools, release 13.0, V13.0.88"
        /*0030*/ 	.string	"Build cuda_13.0.r13.0/compiler.36424714_0"
        /*0030*/ 	.string	"-arch sm_100 -m 64 "



//--------------------- .note.nv.cuinfo           --------------------------
	.section	.note.nv.cuinfo,"",@"SHT_NOTE"
	.sectionflags	@"SHF_NOTE_NV_CUINFO"
        /*0018*/ 	.short	0x0002
        /*001a*/ 	.short	0x0064
        /*001c*/ 	.short	0x0082
	.zero		2


//--------------------- .nv.info                  --------------------------
	.section	.nv.info,"",@"SHT_CUDA_INFO"
	.align	4


	//----- nvinfo : EIATTR_REGCOUNT
	.align		4
        /*0000*/ 	.byte	0x04, 0x2f
        /*0002*/ 	.short	(.L_1 - .L_0)
	.align		4
.L_0:
        /*0004*/ 	.word	index@(_Z11matMulTiledPKfS0_Pfi)
        /*0008*/ 	.word	0x00000020


	//----- nvinfo : EIATTR_FRAME_SIZE
	.align		4
.L_1:
        /*000c*/ 	.byte	0x04, 0x11
        /*000e*/ 	.short	(.L_3 - .L_2)
	.align		4
.L_2:
        /*0010*/ 	.word	index@(_Z11matMulTiledPKfS0_Pfi)
        /*0014*/ 	.word	0x00000000


	//----- nvinfo : EIATTR_MIN_STACK_SIZE
	.align		4
.L_3:
        /*0018*/ 	.byte	0x04, 0x12
        /*001a*/ 	.short	(.L_5 - .L_4)
	.align		4
.L_4:
        /*001c*/ 	.word	index@(_Z11matMulTiledPKfS0_Pfi)
        /*0020*/ 	.word	0x00000000
.L_5:


//--------------------- .nv.compat                --------------------------
	.section	.nv.compat,"",@"SHT_CUDA_COMPAT_INFO"
	.align	4
        /*0000*/ 	.byte	0x02, 0x09, 0x00, 0x00, 0x02, 0x02, 0x01, 0x00, 0x02, 0x05, 0x05, 0x00, 0x03, 0x07, 0x01, 0x01
        /*0010*/ 	.byte	0x02, 0x03, 0x00, 0x00, 0x02, 0x06, 0x01, 0x00, 0x04, 0x0b, 0x08, 0x00, 0x09, 0x00, 0x00, 0x00
        /*0020*/ 	.byte	0x00, 0x00, 0x00, 0x00


//--------------------- .nv.info._Z11matMulTiledPKfS0_Pfi --------------------------
	.section	.nv.info._Z11matMulTiledPKfS0_Pfi,"",@"SHT_CUDA_INFO"
	.sectionflags	@""
	.align	4


	//----- nvinfo : EIATTR_CUDA_API_VERSION
	.align		4
        /*0000*/ 	.byte	0x04, 0x37
        /*0002*/ 	.short	(.L_7 - .L_6)
.L_6:
        /*0004*/ 	.word	0x00000082


	//----- nvinfo : EIATTR_KPARAM_INFO
	.align		4
.L_7:
        /*0008*/ 	.byte	0x04, 0x17
        /*000a*/ 	.short	(.L_9 - .L_8)
.L_8:
        /*000c*/ 	.word	0x00000000
        /*0010*/ 	.short	0x0003
        /*0012*/ 	.short	0x0018
        /*0014*/ 	.byte	0x00, 0xf0, 0x11, 0x00


	//----- nvinfo : EIATTR_KPARAM_INFO
	.align		4
.L_9:
        /*0018*/ 	.byte	0x04, 0x17
        /*001a*/ 	.short	(.L_11 - .L_10)
.L_10:
        /*001c*/ 	.word	0x00000000
        /*0020*/ 	.short	0x0002
        /*0022*/ 	.short	0x0010
        /*0024*/ 	.byte	0x00, 0xf5, 0x21, 0x00


	//----- nvinfo : EIATTR_KPARAM_INFO
	.align		4
.L_11:
        /*0028*/ 	.byte	0x04, 0x17
        /*002a*/ 	.short	(.L_13 - .L_12)
.L_12:
        /*002c*/ 	.word	0x00000000
        /*0030*/ 	.short	0x0001
        /*0032*/ 	.short	0x0008
        /*0034*/ 	.byte	0x00, 0xf5, 0x21, 0x00


	//----- nvinfo : EIATTR_KPARAM_INFO
	.align		4
.L_13:
        /*0038*/ 	.byte	0x04, 0x17
        /*003a*/ 	.short	(.L_15 - .L_14)
.L_14:
        /*003c*/ 	.word	0x00000000
        /*0040*/ 	.short	0x0000
        /*0042*/ 	.short	0x0000
        /*0044*/ 	.byte	0x00, 0xf5, 0x21, 0x00


	//----- nvinfo : EIATTR_SPARSE_MMA_MASK
	.align		4
.L_15:
        /*0048*/ 	.byte	0x03, 0x50
        /*004a*/ 	.short	0x0000


	//----- nvinfo : EIATTR_MAXREG_COUNT
	.align		4
        /*004c*/ 	.byte	0x03, 0x1b
        /*004e*/ 	.short	0x00ff


	//----- nvinfo : EIATTR_NUM_BARRIERS
	.align		4
        /*0050*/ 	.byte	0x02, 0x4c
        /*0052*/ 	.byte	0x01
	.zero		1


	//----- nvinfo : EIATTR_MERCURY_ISA_VERSION
	.align		4
        /*0054*/ 	.byte	0x03, 0x5f
        /*0056*/ 	.short	0x0101


	//----- nvinfo : EIATTR_VRC_CTA_INIT_COUNT
	.align		4
        /*0058*/ 	.byte	0x02, 0x4a
	.zero		1
	.zero		1


	//----- nvinfo : EIATTR_EXIT_INSTR_OFFSETS
	.align		4
        /*005c*/ 	.byte	0x04, 0x1c
        /*005e*/ 	.short	(.L_17 - .L_16)


	//   ....[0]....
.L_16:
        /*0060*/ 	.word	0x00000d30


	//   ....[1]....
        /*0064*/ 	.word	0x00000d80


	//----- nvinfo : EIATTR_CBANK_PARAM_SIZE
	.align		4
.L_17:
        /*0068*/ 	.byte	0x03, 0x19
        /*006a*/ 	.short	0x001c


	//----- nvinfo : EIATTR_PARAM_CBANK
	.align		4
        /*006c*/ 	.byte	0x04, 0x0a
        /*006e*/ 	.short	(.L_19 - .L_18)
	.align		4
.L_18:
        /*0070*/ 	.word	index@(.nv.constant0._Z11matMulTiledPKfS0_Pfi)
        /*0074*/ 	.short	0x0380
        /*0076*/ 	.short	0x001c


	//----- nvinfo : EIATTR_SW_WAR
	.align		4
.L_19:
        /*0078*/ 	.byte	0x04, 0x36
        /*007a*/ 	.short	(.L_21 - .L_20)
.L_20:
        /*007c*/ 	.word	0x00000008
.L_21:


//--------------------- .nv.callgraph             --------------------------
	.section	.nv.callgraph,"",@"SHT_CUDA_CALLGRAPH"
	.align	4
	.sectionentsize	8
	.align		4
        /*0000*/ 	.word	0x00000000
	.align		4
        /*0004*/ 	.word	0xffffffff
	.align		4
        /*0008*/ 	.word	0x00000000
	.align		4
        /*000c*/ 	.word	0xfffffffe
	.align		4
        /*0010*/ 	.word	0x00000000
	.align		4
        /*0014*/ 	.word	0xfffffffd
	.align		4
        /*0018*/ 	.word	0x00000000
	.align		4
        /*001c*/ 	.word	0xfffffffc


//--------------------- .text._Z11matMulTiledPKfS0_Pfi --------------------------
	.section	.text._Z11matMulTiledPKfS0_Pfi,"ax",@progbits
	.align	128
        .global         _Z11matMulTiledPKfS0_Pfi
        .type           _Z11matMulTiledPKfS0_Pfi,@function
        .size           _Z11matMulTiledPKfS0_Pfi,(.L_x_4 - _Z11matMulTiledPKfS0_Pfi)
        .other          _Z11matMulTiledPKfS0_Pfi,@"STO_CUDA_ENTRY STV_DEFAULT"
_Z11matMulTiledPKfS0_Pfi:
.text._Z11matMulTiledPKfS0_Pfi:
[----:B------:R-:W-:Y:S01]  /*0000*/  LDC R1, c[0x0][0x37c] ;  /* 0x0000df00ff017b82 */ /* 0x000fe20000000800 */
[----:B------:R-:W0:Y:S01]  /*0010*/  LDCU UR4, c[0x0][0x398] ;  /* 0x00007300ff0477ac */ /* 0x000e220008000800 */
[----:B------:R-:W1:Y:S01]  /*0020*/  S2R R2, SR_CTAID.Y ;  /* 0x0000000000027919 */ /* 0x000e620000002600 */
[----:B------:R-:W-:Y:S01]  /*0030*/  HFMA2 R7, -RZ, RZ, 0, 0 ;  /* 0x00000000ff077431 */ /* 0x000fe200000001ff */
[----:B------:R-:W2:Y:S01]  /*0040*/  LDCU.64 UR8, c[0x0][0x358] ;  /* 0x00006b00ff0877ac */ /* 0x000ea20008000a00 */
[----:B------:R-:W1:Y:S01]  /*0050*/  S2R R15, SR_TID.Y ;  /* 0x00000000000f7919 */ /* 0x000e620000002200 */
[----:B------:R-:W3:Y:S01]  /*0060*/  S2R R6, SR_CTAID.X ;  /* 0x0000000000067919 */ /* 0x000ee20000002500 */
[----:B------:R-:W3:Y:S01]  /*0070*/  S2R R13, SR_TID.X ;  /* 0x00000000000d7919 */ /* 0x000ee20000002100 */
[----:B0-----:R-:W-:-:S04]  /*0080*/  MOV R0, UR4 ;  /* 0x0000000400007c02 */ /* 0x001fc80008000f00 */
[----:B------:R-:W-:Y:S02]  /*0090*/  ISETP.GE.AND P0, PT, R0, 0x1, PT ;  /* 0x000000010000780c */ /* 0x000fe40003f06270 */
[----:B-1----:R-:W-:Y:S02]  /*00a0*/  LEA R3, R2, R15, 0x4 ;  /* 0x0000000f02037211 */ /* 0x002fe400078e20ff */
[----:B---3--:R-:W-:-:S09]  /*00b0*/  LEA R2, R6, R13, 0x4 ;  /* 0x0000000d06027211 */ /* 0x008fd200078e20ff */
[----:B--2---:R-:W-:Y:S05]  /*00c0*/  @!P0 BRA `(.L_x_0) ;  /* 0x0000000c00108947 */ /* 0x004fea0003800000 */
[----:B------:R-:W0:Y:S01]  /*00d0*/  S2UR UR6, SR_CgaCtaId ;  /* 0x00000000000679c3 */ /* 0x000e220000008800 */
[----:B------:R-:W-:Y:S01]  /*00e0*/  UMOV UR4, 0x400 ;  /* 0x0000040000047882 */ /* 0x000fe20000000000 */
[C---:B------:R-:W-:Y:S01]  /*00f0*/  ISETP.GE.U32.AND P0, PT, R0.reuse, 0x11, PT ;  /* 0x000000110000780c */ /* 0x040fe20003f06070 */
[----:B------:R-:W-:Y:S01]  /*0100*/  UIADD3 UR5, UPT, UPT, UR4, 0x400, URZ ;  /* 0x0000040004057890 */ /* 0x000fe2000fffe0ff */
[----:B------:R-:W-:Y:S02]  /*0110*/  IADD3 R22, PT, PT, R0, 0xf, RZ ;  /* 0x0000000f00167810 */ /* 0x000fe40007ffe0ff */
[----:B------:R-:W-:Y:S02]  /*0120*/  MOV R7, RZ ;  /* 0x000000ff00077202 */ /* 0x000fe40000000f00 */
[----:B------:R-:W-:Y:S01]  /*0130*/  MOV R4, RZ ;  /* 0x000000ff00047202 */ /* 0x000fe20000000f00 */
[----:B0-----:R-:W-:Y:S02]  /*0140*/  ULEA UR4, UR6, UR4, 0x18 ;  /* 0x0000000406047291 */ /* 0x001fe4000f8ec0ff */
[----:B------:R-:W-:-:S04]  /*0150*/  ULEA UR5, UR6, UR5, 0x18 ;  /* 0x0000000506057291 */ /* 0x000fc8000f8ec0ff */
[----:B------:R-:W-:Y:S02]  /*0160*/  LEA R17, R15, UR4, 0x6 ;  /* 0x000000040f117c11 */ /* 0x000fe4000f8e30ff */
[C---:B------:R-:W-:Y:S02]  /*0170*/  LEA R16, R13.reuse, UR5, 0x2 ;  /* 0x000000050d107c11 */ /* 0x040fe4000f8e10ff */
[----:B------:R-:W-:Y:S02]  /*0180*/  LEA R20, R13, R17, 0x2 ;  /* 0x000000110d147211 */ /* 0x000fe400078e10ff */
[----:B------:R-:W-:Y:S01]  /*0190*/  LEA R18, R15, R16, 0x6 ;  /* 0x000000100f127211 */ /* 0x000fe200078e30ff */
[----:B------:R-:W-:Y:S06]  /*01a0*/  @!P0 BRA `(.L_x_1) ;  /* 0x0000000400f08947 */ /* 0x000fec0003800000 */
[C---:B------:R-:W-:Y:S01]  /*01b0*/  IADD3 R4, PT, PT, R15.reuse, 0x10, RZ ;  /* 0x000000100f047810 */ /* 0x040fe20007ffe0ff */
[-CC-:B------:R-:W-:Y:S01]  /*01c0*/  IMAD R23, R15, R0.reuse, R13.reuse ;  /* 0x000000000f177224 */ /* 0x180fe200078e020d */
[CC--:B------:R-:W-:Y:S01]  /*01d0*/  ISETP.GE.U32.AND P0, PT, R3.reuse, R0.reuse, PT ;  /* 0x000000000300720c */ /* 0x0c0fe20003f06070 */
[-CC-:B------:R-:W-:Y:S01]  /*01e0*/  IMAD R12, R3, R0.reuse, R13.reuse ;  /* 0x00000000030c7224 */ /* 0x180fe200078e020d */
[----:B------:R-:W-:Y:S01]  /*01f0*/  MOV R7, RZ ;  /* 0x000000ff00077202 */ /* 0x000fe20000000f00 */
[----:B------:R-:W-:Y:S01]  /*0200*/  IMAD R25, R4, R0, R13 ;  /* 0x0000000004197224 */ /* 0x000fe200078e020d */
[----:B------:R-:W-:Y:S02]  /*0210*/  SHF.R.U32.HI R4, RZ, 0x4, R22 ;  /* 0x00000004ff047819 */ /* 0x000fe40000011616 */
[----:B------:R-:W-:Y:S02]  /*0220*/  LEA R23, R6, R23, 0x4 ;  /* 0x0000001706177211 */ /* 0x000fe400078e20ff */
[----:B------:R-:W-:-:S02]  /*0230*/  LOP3.LUT R4, R4, 0x7fffffe, RZ, 0xc0, !PT ;  /* 0x07fffffe04047812 */ /* 0x000fc400078ec0ff */
[----:B------:R-:W-:Y:S02]  /*0240*/  LEA R25, R6, R25, 0x4 ;  /* 0x0000001906197211 */ /* 0x000fe400078e20ff */
[----:B------:R-:W-:Y:S02]  /*0250*/  MOV R21, R13 ;  /* 0x0000000d00157202 */ /* 0x000fe40000000f00 */
[----:B------:R-:W-:Y:S02]  /*0260*/  MOV R19, R15 ;  /* 0x0000000f00137202 */ /* 0x000fe40000000f00 */
[----:B------:R-:W-:-:S07]  /*0270*/  IADD3 R14, PT, PT, -R4, RZ, RZ ;  /* 0x000000ff040e7210 */ /* 0x000fce0007ffe1ff */
.L_x_2:
[----:B------:R-:W0:Y:S01]  /*0280*/  LDC R0, c[0x0][0x398] ;  /* 0x0000e600ff007b82 */ /* 0x000e220000000800 */
[----:B------:R-:W-:Y:S01]  /*0290*/  VIMNMX R5, PT, PT, R2, R19, !PT ;  /* 0x0000001302057248 */ /* 0x000fe20007fe0100 */
[----:B------:R-:W-:Y:S01]  /*02a0*/  HFMA2 R24, -RZ, RZ, 0, 0 ;  /* 0x00000000ff187431 */ /* 0x000fe200000001ff */
[----:B------:R-:W-:-:S05]  /*02b0*/  MOV R6, RZ ;  /* 0x000000ff00067202 */ /* 0x000fca0000000f00 */
[----:B------:R-:W1:Y:S01]  /*02c0*/  LDC.64 R26, c[0x0][0x380] ;  /* 0x0000e000ff1a7b82 */ /* 0x000e620000000a00 */
[-C--:B0-----:R-:W-:Y:S02]  /*02d0*/  ISETP.GE.AND P2, PT, R5, R0.reuse, PT ;  /* 0x000000000500720c */ /* 0x081fe40003f46270 */
[----:B------:R-:W-:Y:S01]  /*02e0*/  ISETP.GE.OR P1, PT, R21, R0, P0 ;  /* 0x000000001500720c */ /* 0x000fe20000726670 */
[----:B-1----:R-:W-:-:S10]  /*02f0*/  IMAD.WIDE R26, R12, 0x4, R26 ;  /* 0x000000040c1a7825 */ /* 0x002fd400078e021a */
[----:B------:R-:W0:Y:S02]  /*0300*/  @!P2 LDC.64 R4, c[0x0][0x388] ;  /* 0x0000e200ff04ab82 */ /* 0x000e240000000a00 */
[----:B------:R-:W2:Y:S01]  /*0310*/  @!P1 LDG.E R6, desc[UR8][R26.64] ;  /* 0x000000081a069981 */ /* 0x000ea2000c1e1900 */
[----:B0-----:R-:W-:-:S05]  /*0320*/  @!P2 IMAD.WIDE R4, R23, 0x4, R4 ;  /* 0x000000041704a825 */ /* 0x001fca00078e0204 */
[----:B------:R-:W3:Y:S04]  /*0330*/  @!P2 LDG.E R24, desc[UR8][R4.64] ;  /* 0x000000080418a981 */ /* 0x000ee8000c1e1900 */
[----:B--2---:R-:W-:Y:S04]  /*0340*/  STS [R20], R6 ;  /* 0x0000000614007388 */ /* 0x004fe80000000800 */
[----:B---3--:R-:W-:Y:S01]  /*0350*/  STS [R18], R24 ;  /* 0x0000001812007388 */ /* 0x008fe20000000800 */
[----:B------:R-:W-:Y:S06]  /*0360*/  BAR.SYNC.DEFER_BLOCKING 0x0 ;  /* 0x0000000000007b1d */ /* 0x000fec0000010000 */
[----:B------:R-:W-:Y:S04]  /*0370*/  LDS R28, [R16] ;  /* 0x00000000101c7984 */ /* 0x000fe80000000800 */
[----:B------:R-:W0:Y:S04]  /*0380*/  LDS.128 R8, [R17] ;  /* 0x0000000011087984 */ /* 0x000e280000000c00 */
[----:B------:R-:W1:Y:S04]  /*0390*/  LDS R5, [R16+0x40] ;  /* 0x0000400010057984 */ /* 0x000e680000000800 */
[----:B------:R-:W2:Y:S04]  /*03a0*/  LDS R29, [R16+0x80] ;  /* 0x00008000101d7984 */ /* 0x000ea80000000800 */
[----:B------:R-:W-:Y:S01]  /*03b0*/  LDS R24, [R16+0x340] ;  /* 0x0003400010187984 */ /* 0x000fe20000000800 */
[----:B0-----:R-:W-:-:S03]  /*03c0*/  FFMA R28, R8, R28, R7 ;  /* 0x0000001c081c7223 */ /* 0x001fc60000000007 */
[----:B------:R-:W0:Y:S01]  /*03d0*/  LDS R8, [R16+0xc0] ;  /* 0x0000c00010087984 */ /* 0x000e220000000800 */
[----:B-1----:R-:W-:-:S03]  /*03e0*/  FFMA R28, R5, R9, R28 ;  /* 0x00000009051c7223 */ /* 0x002fc6000000001c */
[----:B------:R-:W-:Y:S04]  /*03f0*/  LDS R9, [R16+0x100] ;  /* 0x0001000010097984 */ /* 0x000fe80000000800 */
[----:B------:R-:W1:Y:S01]  /*0400*/  LDS.128 R4, [R17+0x10] ;  /* 0x0000100011047984 */ /* 0x000e620000000c00 */
[----:B--2---:R-:W-:-:S03]  /*0410*/  FFMA R29, R29, R10, R28 ;  /* 0x0000000a1d1d7223 */ /* 0x004fc6000000001c */
[----:B------:R-:W2:Y:S01]  /*0420*/  LDS R10, [R16+0x140] ;  /* 0x00014000100a7984 */ /* 0x000ea20000000800 */
[----:B0-----:R-:W-:-:S03]  /*0430*/  FFMA R29, R8, R11, R29 ;  /* 0x0000000b081d7223 */ /* 0x001fc6000000001d */
[----:B------:R-:W0:Y:S01]  /*0440*/  LDS R11, [R16+0x180] ;  /* 0x00018000100b7984 */ /* 0x000e220000000800 */
[----:B-1----:R-:W-:-:S03]  /*0450*/  FFMA R8, R4, R9, R29 ;  /* 0x0000000904087223 */ /* 0x002fc6000000001d */
[----:B------:R-:W1:Y:S01]  /*0460*/  LDS R4, [R16+0x1c0] ;  /* 0x0001c00010047984 */ /* 0x000e620000000800 */
[----:B--2---:R-:W-:-:S03]  /*0470*/  FFMA R8, R10, R5, R8 ;  /* 0x000000050a087223 */ /* 0x004fc60000000008 */
[----:B------:R-:W-:Y:S01]  /*0480*/  LDS R5, [R16+0x200] ;  /* 0x0002000010057984 */ /* 0x000fe20000000800 */
[----:B0-----:R-:W-:-:S03]  /*0490*/  FFMA R29, R11, R6, R8 ;  /* 0x000000060b1d7223 */ /* 0x001fc60000000008 */
[----:B------:R-:W0:Y:S04]  /*04a0*/  LDS.128 R8, [R17+0x20] ;  /* 0x0000200011087984 */ /* 0x000e280000000c00 */
[----:B------:R-:W2:Y:S01]  /*04b0*/  LDS R6, [R16+0x240] ;  /* 0x0002400010067984 */ /* 0x000ea20000000800 */
[----:B-1----:R-:W-:-:S03]  /*04c0*/  FFMA R29, R4, R7, R29 ;  /* 0x00000007041d7223 */ /* 0x002fc6000000001d */
[----:B------:R-:W1:Y:S01]  /*04d0*/  LDS R7, [R16+0x280] ;  /* 0x0002800010077984 */ /* 0x000e620000000800 */
[----:B0-----:R-:W-:-:S03]  /*04e0*/  FFMA R4, R8, R5, R29 ;  /* 0x0000000508047223 */ /* 0x001fc6000000001d */
[----:B------:R-:W0:Y:S01]  /*04f0*/  LDS R8, [R16+0x2c0] ;  /* 0x0002c00010087984 */ /* 0x000e220000000800 */
[----:B--2---:R-:W-:-:S03]  /*0500*/  FFMA R4, R6, R9, R4 ;  /* 0x0000000906047223 */ /* 0x004fc60000000004 */
[----:B------:R-:W-:Y:S01]  /*0510*/  LDS R9, [R16+0x300] ;  /* 0x0003000010097984 */ /* 0x000fe20000000800 */
[----:B-1----:R-:W-:-:S03]  /*0520*/  FFMA R29, R7, R10, R4 ;  /* 0x0000000a071d7223 */ /* 0x002fc60000000004 */
[----:B------:R-:W1:Y:S01]  /*0530*/  LDS.128 R4, [R17+0x30] ;  /* 0x0000300011047984 */ /* 0x000e620000000c00 */
[----:B0-----:R-:W-:-:S04]  /*0540*/  FFMA R11, R8, R11, R29 ;  /* 0x0000000b080b7223 */ /* 0x001fc8000000001d */
[----:B-1----:R-:W-:Y:S02]  /*0550*/  FFMA R10, R4, R9, R11 ;  /* 0x00000009040a7223 */ /* 0x002fe4000000000b */
[----:B------:R-:W0:Y:S04]  /*0560*/  LDS R11, [R16+0x380] ;  /* 0x00038000100b7984 */ /* 0x000e280000000800 */
[----:B------:R-:W1:Y:S01]  /*0570*/  LDS R4, [R16+0x3c0] ;  /* 0x0003c00010047984 */ /* 0x000e620000000800 */
[----:B------:R-:W-:Y:S01]  /*0580*/  IADD3 R29, PT, PT, R21, 0x10, RZ ;  /* 0x00000010151d7810 */ /* 0x000fe20007ffe0ff */
[----:B------:R-:W-:Y:S03]  /*0590*/  BAR.SYNC.DEFER_BLOCKING 0x0 ;  /* 0x0000000000007b1d */ /* 0x000fe60000010000 */
[----:B------:R-:W-:Y:S01]  /*05a0*/  ISETP.GE.OR P1, PT, R29, R0, P0 ;  /* 0x000000001d00720c */ /* 0x000fe20000726670 */
[----:B------:R-:W-:-:S12]  /*05b0*/  HFMA2 R29, -RZ, RZ, 0, 0 ;  /* 0x00000000ff1d7431 */ /* 0x000fd800000001ff */
[----:B------:R-:W2:Y:S01]  /*05c0*/  @!P1 LDG.E R29, desc[UR8][R26.64+0x40] ;  /* 0x000040081a1d9981 */ /* 0x000ea2000c1e1900 */
[----:B------:R-:W-:-:S04]  /*05d0*/  VIADDMNMX R9, R19, 0x10, R2, !PT ;  /* 0x0000001013097846 */ /* 0x000fc80007800102 */
[----:B------:R-:W-:-:S13]  /*05e0*/  ISETP.GE.AND P1, PT, R9, R0, PT ;  /* 0x000000000900720c */ /* 0x000fda0003f26270 */
[----:B------:R-:W3:Y:S01]  /*05f0*/  @!P1 LDC.64 R8, c[0x0][0x388] ;  /* 0x0000e200ff089b82 */ /* 0x000ee20000000a00 */
[----:B--2---:R3:W-:Y:S02]  /*0600*/  STS [R20], R29 ;  /* 0x0000001d14007388 */ /* 0x0047e40000000800 */
[----:B---3--:R-:W-:Y:S01]  /*0610*/  @!P1 IMAD.WIDE R28, R25, 0x4, R8 ;  /* 0x00000004191c9825 */ /* 0x008fe200078e0208 */
[----:B------:R-:W-:-:S06]  /*0620*/  MOV R9, RZ ;  /* 0x000000ff00097202 */ /* 0x000fcc0000000f00 */
[----:B------:R-:W2:Y:S01]  /*0630*/  @!P1 LDG.E R9, desc[UR8][R28.64] ;  /* 0x000000081c099981 */ /* 0x000ea2000c1e1900 */
[----:B------:R-:W-:-:S04]  /*0640*/  FFMA R10, R24, R5, R10 ;  /* 0x00000005180a7223 */ /* 0x000fc8000000000a */
[----:B0-----:R-:W-:-:S04]  /*0650*/  FFMA R6, R11, R6, R10 ;  /* 0x000000060b067223 */ /* 0x001fc8000000000a */
[----:B-1----:R-:W-:Y:S01]  /*0660*/  FFMA R7, R4, R7, R6 ;  /* 0x0000000704077223 */ /* 0x002fe20000000006 */
[----:B------:R-:W-:-:S04]  /*0670*/  IADD3 R14, PT, PT, R14, 0x2, RZ ;  /* 0x000000020e0e7810 */ /* 0x000fc80007ffe0ff */
[----:B------:R-:W-:Y:S02]  /*0680*/  ISETP.NE.AND P1, PT, R14, RZ, PT ;  /* 0x000000ff0e00720c */ /* 0x000fe40003f25270 */
[----:B------:R-:W-:Y:S02]  /*0690*/  IADD3 R19, PT, PT, R19, 0x20, RZ ;  /* 0x0000002013137810 */ /* 0x000fe40007ffe0ff */
[----:B------:R-:W-:Y:S02]  /*06a0*/  IADD3 R21, PT, PT, R21, 0x20, RZ ;  /* 0x0000002015157810 */ /* 0x000fe40007ffe0ff */
[----:B------:R-:W-:Y:S02]  /*06b0*/  IADD3 R12, PT, PT, R12, 0x20, RZ ;  /* 0x000000200c0c7810 */ /* 0x000fe40007ffe0ff */
[C---:B------:R-:W-:Y:S02]  /*06c0*/  LEA R23, R0.reuse, R23, 0x5 ;  /* 0x0000001700177211 */ /* 0x040fe400078e28ff */
[----:B------:R-:W-:Y:S01]  /*06d0*/  LEA R25, R0, R25, 0x5 ;  /* 0x0000001900197211 */ /* 0x000fe200078e28ff */
[----:B--2---:R-:W-:Y:S01]  /*06e0*/  STS [R18], R9 ;  /* 0x0000000912007388 */ /* 0x004fe20000000800 */
[----:B------:R-:W-:Y:S06]  /*06f0*/  BAR.SYNC.DEFER_BLOCKING 0x0 ;  /* 0x0000000000007b1d */ /* 0x000fec0000010000 */
[----:B------:R-:W-:Y:S04]  /*0700*/  LDS R5, [R16] ;  /* 0x0000000010057984 */ /* 0x000fe80000000800 */
[----:B------:R-:W0:Y:S04]  /*0710*/  LDS.128 R8, [R17] ;  /* 0x0000000011087984 */ /* 0x000e280000000c00 */
[----:B------:R-:W1:Y:S04]  /*0720*/  LDS R26, [R16+0x40] ;  /* 0x00004000101a7984 */ /* 0x000e680000000800 */
[----:B------:R-:W2:Y:S04]  /*0730*/  LDS R27, [R16+0x80] ;  /* 0x00008000101b7984 */ /* 0x000ea80000000800 */
[----:B------:R-:W3:Y:S01]  /*0740*/  LDS R24, [R16+0xc0] ;  /* 0x0000c00010187984 */ /* 0x000ee20000000800 */
[----:B0-----:R-:W-:-:S03]  /*0750*/  FFMA R8, R8, R5, R7 ;  /* 0x0000000508087223 */ /* 0x001fc60000000007 */
[----:B------:R-:W-:Y:S01]  /*0760*/  LDS.128 R4, [R17+0x10] ;  /* 0x0000100011047984 */ /* 0x000fe20000000c00 */
[----:B-1----:R-:W-:-:S03]  /*0770*/  FFMA R8, R26, R9, R8 ;  /* 0x000000091a087223 */ /* 0x002fc60000000008 */
[----:B------:R-:W0:Y:S01]  /*0780*/  LDS R9, [R16+0x100] ;  /* 0x0001000010097984 */ /* 0x000e220000000800 */
[----:B--2---:R-:W-:-:S03]  /*0790*/  FFMA R29, R27, R10, R8 ;  /* 0x0000000a1b1d7223 */ /* 0x004fc60000000008 */
[----:B------:R-:W1:Y:S04]  /*07a0*/  LDS R8, [R16+0x140] ;  /* 0x0001400010087984 */ /* 0x000e680000000800 */
[----:B------:R-:W2:Y:S01]  /*07b0*/  LDS R27, [R16+0x180] ;  /* 0x00018000101b7984 */ /* 0x000ea20000000800 */
[----:B---3--:R-:W-:-:S03]  /*07c0*/  FFMA R11, R24, R11, R29 ;  /* 0x0000000b180b7223 */ /* 0x008fc6000000001d */
[----:B------:R-:W3:Y:S04]  /*07d0*/  LDS R24, [R16+0x1c0] ;  /* 0x0001c00010187984 */ /* 0x000ee80000000800 */
[----:B------:R-:W-:Y:S01]  /*07e0*/  LDS R29, [R16+0x240] ;  /* 0x00024000101d7984 */ /* 0x000fe20000000800 */
[----:B0-----:R-:W-:-:S04]  /*07f0*/  FFMA R4, R4, R9, R11 ;  /* 0x0000000904047223 */ /* 0x001fc8000000000b */
[----:B-1----:R-:W-:Y:S02]  /*0800*/  FFMA R4, R8, R5, R4 ;  /* 0x0000000508047223 */ /* 0x002fe40000000004 */
[----:B------:R-:W-:Y:S04]  /*0810*/  LDS R5, [R16+0x200] ;  /* 0x0002000010057984 */ /* 0x000fe80000000800 */
[----:B------:R-:W0:Y:S01]  /*0820*/  LDS.128 R8, [R17+0x20] ;  /* 0x0000200011087984 */ /* 0x000e220000000c00 */
[----:B--2---:R-:W-:-:S04]  /*0830*/  FFMA R27, R27, R6, R4 ;  /* 0x000000061b1b7223 */ /* 0x004fc80000000004 */
[----:B---3--:R-:W-:Y:S02]  /*0840*/  FFMA R7, R24, R7, R27 ;  /* 0x0000000718077223 */ /* 0x008fe4000000001b */
[----:B------:R-:W1:Y:S04]  /*0850*/  LDS R27, [R16+0x280] ;  /* 0x00028000101b7984 */ /* 0x000e680000000800 */
[----:B------:R-:W2:Y:S01]  /*0860*/  LDS R24, [R16+0x2c0] ;  /* 0x0002c00010187984 */ /* 0x000ea20000000800 */
[----:B0-----:R-:W-:-:S03]  /*0870*/  FFMA R8, R8, R5, R7 ;  /* 0x0000000508087223 */ /* 0x001fc60000000007 */
[----:B------:R-:W-:Y:S01]  /*0880*/  LDS.128 R4, [R17+0x30] ;  /* 0x0000300011047984 */ /* 0x000fe20000000c00 */
[----:B------:R-:W-:-:S03]  /*0890*/  FFMA R8, R29, R9, R8 ;  /* 0x000000091d087223 */ /* 0x000fc60000000008 */
[----:B------:R-:W0:Y:S01]  /*08a0*/  LDS R9, [R16+0x300] ;  /* 0x0003000010097984 */ /* 0x000e220000000800 */
[----:B-1----:R-:W-:-:S03]  /*08b0*/  FFMA R27, R27, R10, R8 ;  /* 0x0000000a1b1b7223 */ /* 0x002fc60000000008 */
[----:B------:R-:W1:Y:S04]  /*08c0*/  LDS R29, [R16+0x340] ;  /* 0x00034000101d7984 */ /* 0x000e680000000800 */
[----:B------:R-:W3:Y:S01]  /*08d0*/  LDS R8, [R16+0x380] ;  /* 0x0003800010087984 */ /* 0x000ee20000000800 */
[----:B--2---:R-:W-:-:S03]  /*08e0*/  FFMA R11, R24, R11, R27 ;  /* 0x0000000b180b7223 */ /* 0x004fc6000000001b */
[----:B------:R-:W2:Y:S01]  /*08f0*/  LDS R27, [R16+0x3c0] ;  /* 0x0003c000101b7984 */ /* 0x000ea20000000800 */
[----:B0-----:R-:W-:-:S04]  /*0900*/  FFMA R4, R4, R9, R11 ;  /* 0x0000000904047223 */ /* 0x001fc8000000000b */
[----:B-1----:R-:W-:-:S04]  /*0910*/  FFMA R5, R29, R5, R4 ;  /* 0x000000051d057223 */ /* 0x002fc80000000004 */
[----:B---3--:R-:W-:-:S04]  /*0920*/  FFMA R6, R8, R6, R5 ;  /* 0x0000000608067223 */ /* 0x008fc80000000005 */
[----:B--2---:R-:W-:Y:S01]  /*0930*/  FFMA R7, R27, R7, R6 ;  /* 0x000000071b077223 */ /* 0x004fe20000000006 */
[----:B------:R-:W-:Y:S06]  /*0940*/  BAR.SYNC.DEFER_BLOCKING 0x0 ;  /* 0x0000000000007b1d */ /* 0x000fec0000010000 */
[----:B------:R-:W-:Y:S05]  /*0950*/  @P1 BRA `(.L_x_2) ;  /* 0xfffffff800481947 */ /* 0x000fea000383ffff */
[----:B------:R-:W-:-:S07]  /*0960*/  LOP3.LUT R4, R22, 0x7fffffe0, RZ, 0xc0, !PT ;  /* 0x7fffffe016047812 */ /* 0x000fce00078ec0ff */
.L_x_1:
[----:B------:R-:W-:-:S13]  /*0970*/  LOP3.LUT P0, RZ, R22, 0x10, RZ, 0xc0, !PT ;  /* 0x0000001016ff7812 */ /* 0x000fda000780c0ff */
[----:B------:R-:W-:Y:S05]  /*0980*/  @!P0 BRA `(.L_x_0) ;  /* 0x0000000000e08947 */ /* 0x000fea0003800000 */
[-C--:B------:R-:W-:Y:S01]  /*0990*/  IADD3 R11, PT, PT, R13, R4.reuse, RZ ;  /* 0x000000040d0b7210 */ /* 0x080fe20007ffe0ff */
[----:B------:R-:W-:Y:S01]  /*09a0*/  HFMA2 R21, -RZ, RZ, 0, 0 ;  /* 0x00000000ff157431 */ /* 0x000fe200000001ff */
[----:B------:R-:W-:Y:S02]  /*09b0*/  IADD3 R13, PT, PT, R15, R4, RZ ;  /* 0x000000040f0d7210 */ /* 0x000fe40007ffe0ff */
[-C--:B------:R-:W-:Y:S02]  /*09c0*/  ISETP.GE.AND P0, PT, R11, R0.reuse, PT ;  /* 0x000000000b00720c */ /* 0x080fe40003f06270 */
[----:B------:R-:W-:Y:S02]  /*09d0*/  VIMNMX R5, PT, PT, R2, R13, !PT ;  /* 0x0000000d02057248 */ /* 0x000fe40007fe0100 */
[-C--:B------:R-:W-:Y:S02]  /*09e0*/  ISETP.GE.U32.OR P0, PT, R3, R0.reuse, P0 ;  /* 0x000000000300720c */ /* 0x080fe40000706470 */
[----:B------:R-:W-:-:S02]  /*09f0*/  ISETP.GE.AND P1, PT, R5, R0, PT ;  /* 0x000000000500720c */ /* 0x000fc40003f26270 */
[----:B------:R-:W-:-:S09]  /*0a00*/  MOV R23, RZ ;  /* 0x000000ff00177202 */ /* 0x000fd20000000f00 */
[----:B------:R-:W0:Y:S01]  /*0a10*/  @!P0 LDC.64 R8, c[0x0][0x380] ;  /* 0x0000e000ff088b82 */ /* 0x000e220000000a00 */
[-C--:B------:R-:W-:Y:S02]  /*0a20*/  @!P0 IMAD R11, R3, R0.reuse, R11 ;  /* 0x00000000030b8224 */ /* 0x080fe400078e020b */
[----:B------:R-:W-:-:S05]  /*0a30*/  @!P1 IMAD R13, R13, R0, R2 ;  /* 0x000000000d0d9224 */ /* 0x000fca00078e0202 */
[----:B------:R-:W1:Y:S01]  /*0a40*/  @!P1 LDC.64 R4, c[0x0][0x388] ;  /* 0x0000e200ff049b82 */ /* 0x000e620000000a00 */
[----:B0-----:R-:W-:-:S05]  /*0a50*/  @!P0 IMAD.WIDE R8, R11, 0x4, R8 ;  /* 0x000000040b088825 */ /* 0x001fca00078e0208 */
[----:B------:R-:W2:Y:S01]  /*0a60*/  @!P0 LDG.E R21, desc[UR8][R8.64] ;  /* 0x0000000808158981 */ /* 0x000ea2000c1e1900 */
[----:B-1----:R-:W-:-:S05]  /*0a70*/  @!P1 IMAD.WIDE R4, R13, 0x4, R4 ;  /* 0x000000040d049825 */ /* 0x002fca00078e0204 */
        /* <DEDUP_REMOVED lines=8> */
[----:B------:R-:W3:Y:S04]  /*0b00*/  LDS R26, [R16+0xc0] ;  /* 0x0000c000101a7984 */ /* 0x000ee80000000800 */
[----:B------:R-:W-:Y:S04]  /*0b10*/  LDS R19, [R16+0x100] ;  /* 0x0001000010137984 */ /* 0x000fe80000000800 */
[----:B------:R-:W4:Y:S04]  /*0b20*/  LDS.128 R8, [R17+0x10] ;  /* 0x0000100011087984 */ /* 0x000f280000000c00 */
[----:B------:R-:W5:Y:S04]  /*0b30*/  LDS R22, [R16+0x140] ;  /* 0x0001400010167984 */ /* 0x000f680000000800 */
[----:B------:R-:W5:Y:S04]  /*0b40*/  LDS R21, [R16+0x180] ;  /* 0x0001800010157984 */ /* 0x000f680000000800 */
[----:B------:R-:W5:Y:S04]  /*0b50*/  LDS R18, [R16+0x1c0] ;  /* 0x0001c00010127984 */ /* 0x000f680000000800 */
[----:B------:R-:W-:Y:S01]  /*0b60*/  LDS R23, [R16+0x200] ;  /* 0x0002000010177984 */ /* 0x000fe20000000800 */
[----:B0-----:R-:W-:-:S03]  /*0b70*/  FFMA R12, R12, R6, R7 ;  /* 0x000000060c0c7223 */ /* 0x001fc60000000007 */
[----:B------:R-:W-:Y:S04]  /*0b80*/  LDS R20, [R16+0x240] ;  /* 0x0002400010147984 */ /* 0x000fe80000000800 */
[----:B------:R-:W0:Y:S01]  /*0b90*/  LDS.128 R4, [R17+0x20] ;  /* 0x0000200011047984 */ /* 0x000e220000000c00 */
[----:B-1----:R-:W-:-:S03]  /*0ba0*/  FFMA R12, R25, R13, R12 ;  /* 0x0000000d190c7223 */ /* 0x002fc6000000000c */
[----:B------:R-:W1:Y:S01]  /*0bb0*/  LDS R25, [R16+0x280] ;  /* 0x0002800010197984 */ /* 0x000e620000000800 */
[----:B--2---:R-:W-:-:S03]  /*0bc0*/  FFMA R27, R27, R14, R12 ;  /* 0x0000000e1b1b7223 */ /* 0x004fc6000000000c */
[----:B------:R-:W2:Y:S01]  /*0bd0*/  LDS R24, [R16+0x2c0] ;  /* 0x0002c00010187984 */ /* 0x000ea20000000800 */
[----:B---3--:R-:W-:-:S03]  /*0be0*/  FFMA R29, R26, R15, R27 ;  /* 0x0000000f1a1d7223 */ /* 0x008fc6000000001b */
[----:B------:R-:W-:Y:S04]  /*0bf0*/  LDS R27, [R16+0x300] ;  /* 0x00030000101b7984 */ /* 0x000fe80000000800 */
[----:B------:R-:W3:Y:S01]  /*0c00*/  LDS.128 R12, [R17+0x30] ;  /* 0x00003000110c7984 */ /* 0x000ee20000000c00 */
[----:B----4-:R-:W-:-:S03]  /*0c10*/  FFMA R19, R8, R19, R29 ;  /* 0x0000001308137223 */ /* 0x010fc6000000001d */
[----:B------:R-:W4:Y:S01]  /*0c20*/  LDS R8, [R16+0x340] ;  /* 0x0003400010087984 */ /* 0x000f220000000800 */
[----:B-----5:R-:W-:-:S03]  /*0c30*/  FFMA R26, R22, R9, R19 ;  /* 0x00000009161a7223 */ /* 0x020fc60000000013 */
[----:B------:R-:W5:Y:S04]  /*0c40*/  LDS R9, [R16+0x380] ;  /* 0x0003800010097984 */ /* 0x000f680000000800 */
[----:B------:R-:W5:Y:S01]  /*0c50*/  LDS R22, [R16+0x3c0] ;  /* 0x0003c00010167984 */ /* 0x000f620000000800 */
[----:B------:R-:W-:-:S04]  /*0c60*/  FFMA R21, R21, R10, R26 ;  /* 0x0000000a15157223 */ /* 0x000fc8000000001a */
[----:B------:R-:W-:-:S04]  /*0c70*/  FFMA R11, R18, R11, R21 ;  /* 0x0000000b120b7223 */ /* 0x000fc80000000015 */
[----:B0-----:R-:W-:-:S04]  /*0c80*/  FFMA R11, R4, R23, R11 ;  /* 0x00000017040b7223 */ /* 0x001fc8000000000b */
[----:B------:R-:W-:-:S04]  /*0c90*/  FFMA R20, R20, R5, R11 ;  /* 0x0000000514147223 */ /* 0x000fc8000000000b */
[----:B-1----:R-:W-:-:S04]  /*0ca0*/  FFMA R25, R25, R6, R20 ;  /* 0x0000000619197223 */ /* 0x002fc80000000014 */
[----:B--2---:R-:W-:-:S04]  /*0cb0*/  FFMA R7, R24, R7, R25 ;  /* 0x0000000718077223 */ /* 0x004fc80000000019 */
[----:B---3--:R-:W-:-:S04]  /*0cc0*/  FFMA R7, R12, R27, R7 ;  /* 0x0000001b0c077223 */ /* 0x008fc80000000007 */
[----:B----4-:R-:W-:-:S04]  /*0cd0*/  FFMA R8, R8, R13, R7 ;  /* 0x0000000d08087223 */ /* 0x010fc80000000007 */
[----:B-----5:R-:W-:-:S04]  /*0ce0*/  FFMA R9, R9, R14, R8 ;  /* 0x0000000e09097223 */ /* 0x020fc80000000008 */
[----:B------:R-:W-:Y:S01]  /*0cf0*/  FFMA R7, R22, R15, R9 ;  /* 0x0000000f16077223 */ /* 0x000fe20000000009 */
[----:B------:R-:W-:Y:S06]  /*0d00*/  BAR.SYNC.DEFER_BLOCKING 0x0 ;  /* 0x0000000000007b1d */ /* 0x000fec0000010000 */
.L_x_0:
[----:B------:R-:W-:-:S04]  /*0d10*/  VIMNMX R5, PT, PT, R3, R2, !PT ;  /* 0x0000000203057248 */ /* 0x000fc80007fe0100 */
[----:B------:R-:W-:-:S13]  /*0d20*/  ISETP.GE.AND P0, PT, R5, R0, PT ;  /* 0x000000000500720c */ /* 0x000fda0003f06270 */
[----:B------:R-:W-:Y:S05]  /*0d30*/  @P0 EXIT ;  /* 0x000000000000094d */ /* 0x000fea0003800000 */
[----:B------:R-:W0:Y:S01]  /*0d40*/  LDC.64 R4, c[0x0][0x390] ;  /* 0x0000e400ff047b82 */ /* 0x000e220000000a00 */
[----:B------:R-:W-:-:S04]  /*0d50*/  IMAD R3, R3, R0, R2 ;  /* 0x0000000003037224 */ /* 0x000fc800078e0202 */
[----:B0-----:R-:W-:-:S05]  /*0d60*/  IMAD.WIDE R2, R3, 0x4, R4 ;  /* 0x0000000403027825 */ /* 0x001fca00078e0204 */
[----:B------:R-:W-:Y:S01]  /*0d70*/  STG.E desc[UR8][R2.64], R7 ;  /* 0x0000000702007986 */ /* 0x000fe2000c101908 */
[----:B------:R-:W-:Y:S05]  /*0d80*/  EXIT ;  /* 0x000000000000794d */ /* 0x000fea0003800000 */
.L_x_3:
[----:B------:R-:W-:-:S00]  /*0d90*/  BRA `(.L_x_3) ;  /* 0xfffffffc00fc7947 */ /* 0x000fc0000383ffff */
[----:B------:R-:W-:-:S00]  /*0da0*/  NOP ;  /* 0x0000000000007918 */ /* 0x000fc00000000000 */
        /* <DEDUP_REMOVED lines=13> */
.L_x_4:


//--------------------- .nv.shared._Z11matMulTiledPKfS0_Pfi --------------------------
	.section	.nv.shared._Z11matMulTiledPKfS0_Pfi,"aw",@nobits
	.sectionflags	@""
	.align	4
.nv.shared._Z11matMulTiledPKfS0_Pfi:
	.zero		3072


//--------------------- .nv.shared.reserved.0     --------------------------
	.section	.nv.shared.reserved.0,"aw",@nobits
	.weak		__nv_reservedSMEM_offset_0_alias
	.size		__nv_reservedSMEM_offset_0_alias, 0, 64
	.other		__nv_reservedSMEM_offset_0_alias,@"STO_CUDA_RESERVED_SHARED STV_DEFAULT"
__nv_reservedSMEM_offset_0_alias:
	.zero		0
	.zero		64


//--------------------- .nv.constant0._Z11matMulTiledPKfS0_Pfi --------------------------
	.section	.nv.constant0._Z11matMulTiledPKfS0_Pfi,"a",@progbits
	.sectionflags	@""
	.align	4
.nv.constant0._Z11matMulTiledPKfS0_Pfi:
	.zero		924


//--------------------- SYMBOLS --------------------------

	.type		.nv.reservedSmem.offset0,@object
	.size		.nv.reservedSmem.offset0,0x4
	.type		.nv.reservedSmem.cap,@object
	.size		.nv.reservedSmem.cap,0x4
